//
// Generated by NVIDIA NVVM Compiler
//
// Compiler Build ID: CL-36424714
// Cuda compilation tools, release 13.0, V13.0.88
// Based on NVVM 20.0.0
//

.version 9.0
.target sm_100
.address_size 64

	// .globl	_Z10cosine_simPKfS0_Pfii
.extern .shared .align 16 .b8 smem[];

.visible .entry _Z10cosine_simPKfS0_Pfii(
	.param .u64 .ptr .align 1 _Z10cosine_simPKfS0_Pfii_param_0,
	.param .u64 .ptr .align 1 _Z10cosine_simPKfS0_Pfii_param_1,
	.param .u64 .ptr .align 1 _Z10cosine_simPKfS0_Pfii_param_2,
	.param .u32 _Z10cosine_simPKfS0_Pfii_param_3,
	.param .u32 _Z10cosine_simPKfS0_Pfii_param_4
)
{
	.reg .pred 	%p<7>;
	.reg .b32 	%r<26>;
	.reg .b32 	%f<40>;
	.reg .b64 	%rd<12>;
	.reg .b64 	%fd<5>;

	ld.param.u64 	%rd3, [_Z10cosine_simPKfS0_Pfii_param_0];
	ld.param.u64 	%rd4, [_Z10cosine_simPKfS0_Pfii_param_1];
	ld.param.u64 	%rd5, [_Z10cosine_simPKfS0_Pfii_param_2];
	ld.param.u32 	%r14, [_Z10cosine_simPKfS0_Pfii_param_4];
	mov.u32 	%r1, %ctaid.x;
	mov.u32 	%r2, %tid.x;
	mov.u32 	%r25, %ntid.x;
	shl.b32 	%r4, %r25, 3;
	setp.ge.s32 	%p1, %r2, %r14;
	mov.f32 	%f37, 0f00000000;
	mov.f32 	%f38, %f37;
	mov.f32 	%f39, %f37;
	@%p1 bra 	$L__BB0_3;
	mul.lo.s32 	%r5, %r14, %r1;
	cvta.to.global.u64 	%rd1, %rd3;
	cvta.to.global.u64 	%rd2, %rd4;
	mov.f32 	%f39, 0f00000000;
	mov.u32 	%r24, %r2;
	mov.f32 	%f38, %f39;
	mov.f32 	%f37, %f39;
$L__BB0_2:
	add.s32 	%r15, %r24, %r5;
	mul.wide.s32 	%rd6, %r15, 4;
	add.s64 	%rd7, %rd1, %rd6;
	ld.global.f32 	%f12, [%rd7];
	add.s64 	%rd8, %rd2, %rd6;
	ld.global.f32 	%f13, [%rd8];
	fma.rn.f32 	%f37, %f12, %f13, %f37;
	fma.rn.f32 	%f38, %f12, %f12, %f38;
	fma.rn.f32 	%f39, %f13, %f13, %f39;
	add.s32 	%r24, %r24, %r25;
	setp.lt.s32 	%p2, %r24, %r14;
	@%p2 bra 	$L__BB0_2;
$L__BB0_3:
	shl.b32 	%r16, %r25, 2;
	mov.u32 	%r17, smem;
	add.s32 	%r8, %r17, %r16;
	shl.b32 	%r18, %r2, 2;
	add.s32 	%r9, %r17, %r18;
	st.shared.f32 	[%r9], %f37;
	add.s32 	%r10, %r8, %r18;
	st.shared.f32 	[%r10], %f38;
	add.s32 	%r11, %r10, %r4;
	st.shared.f32 	[%r11], %f39;
	bar.sync 	0;
	setp.lt.u32 	%p3, %r25, 2;
	@%p3 bra 	$L__BB0_7;
$L__BB0_4:
	shr.u32 	%r13, %r25, 1;
	setp.ge.u32 	%p4, %r2, %r13;
	@%p4 bra 	$L__BB0_6;
	shl.b32 	%r19, %r13, 2;
	add.s32 	%r20, %r9, %r19;
	ld.shared.f32 	%f14, [%r20];
	ld.shared.f32 	%f15, [%r9];
	add.f32 	%f16, %f14, %f15;
	st.shared.f32 	[%r9], %f16;
	add.s32 	%r21, %r10, %r19;
	ld.shared.f32 	%f17, [%r21];
	ld.shared.f32 	%f18, [%r10];
	add.f32 	%f19, %f17, %f18;
	st.shared.f32 	[%r10], %f19;
	add.s32 	%r22, %r21, %r4;
	ld.shared.f32 	%f20, [%r22];
	ld.shared.f32 	%f21, [%r11];
	add.f32 	%f22, %f20, %f21;
	st.shared.f32 	[%r11], %f22;
$L__BB0_6:
	bar.sync 	0;
	setp.gt.u32 	%p5, %r25, 3;
	mov.u32 	%r25, %r13;
	@%p5 bra 	$L__BB0_4;
$L__BB0_7:
	setp.ne.s32 	%p6, %r2, 0;
	@%p6 bra 	$L__BB0_9;
	add.s32 	%r23, %r8, %r4;
	ld.shared.f32 	%f23, [%r23];
	sqrt.rn.f32 	%f24, %f23;
	cvt.f64.f32 	%fd1, %f24;
	max.f64 	%fd2, %fd1, 0d3E45798EE2308C3A;
	cvt.rn.f32.f64 	%f25, %fd2;
	ld.shared.f32 	%f26, [%r8];
	sqrt.rn.f32 	%f27, %f26;
	cvt.f64.f32 	%fd3, %f27;
	max.f64 	%fd4, %fd3, 0d3E45798EE2308C3A;
	cvt.rn.f32.f64 	%f28, %fd4;
	ld.shared.f32 	%f29, [smem];
	mul.f32 	%f30, %f25, %f28;
	div.rn.f32 	%f31, %f29, %f30;
	mov.f32 	%f32, 0f3F800000;
	sub.f32 	%f33, %f32, %f31;
	cvta.to.global.u64 	%rd9, %rd5;
	mul.wide.u32 	%rd10, %r1, 4;
	add.s64 	%rd11, %rd9, %rd10;
	st.global.f32 	[%rd11], %f33;
$L__BB0_9:
	ret;

}


// ===== COMPILED SASS (sm_100) =====

	.target	sm_100

	.elftype	@"ET_EXEC"


//--------------------- .note.nv.tkinfo           --------------------------
	.section	.note.nv.tkinfo,"",@"SHT_NOTE"
	.sectionflags	@"SHF_NOTE_NV_TKINFO"
	.tkinfo
        /*0018*/ 	.word	0x00000002
        /*0030*/ 	.string	""
        /*0030*/ 	.string	"ptxas"
        /*0030*/ 	.string	"Cuda compilation tools, release 13.0, V13.0.88"
        /*0030*/ 	.string	"Build cuda_13.0.r13.0/compiler.36424714_0"
        /*0030*/ 	.string	"-arch sm_100 -m 64 "



//--------------------- .note.nv.cuinfo           --------------------------
	.section	.note.nv.cuinfo,"",@"SHT_NOTE"
	.sectionflags	@"SHF_NOTE_NV_CUINFO"
        /*0018*/ 	.short	0x0002
        /*001a*/ 	.short	0x0064
        /*001c*/ 	.short	0x0082
	.zero		2


//--------------------- .nv.info                  --------------------------
	.section	.nv.info,"",@"SHT_CUDA_INFO"
	.align	4


	//----- nvinfo : EIATTR_REGCOUNT
	.align		4
        /*0000*/ 	.byte	0x04, 0x2f
        /*0002*/ 	.short	(.L_1 - .L_0)
	.align		4
.L_0:
        /*0004*/ 	.word	index@(_Z10cosine_simPKfS0_Pfii)
        /*0008*/ 	.word	0x00000017


	//----- nvinfo : EIATTR_FRAME_SIZE
	.align		4
.L_1:
        /*000c*/ 	.byte	0x04, 0x11
        /*000e*/ 	.short	(.L_3 - .L_2)
	.align		4
.L_2:
        /*0010*/ 	.word	index@($__internal_1_$__cuda_sm3x_div_rn_noftz_f32_slowpath)
        /*0014*/ 	.word	0x00000000


	//----- nvinfo : EIATTR_FRAME_SIZE
	.align		4
.L_3:
        /*0018*/ 	.byte	0x04, 0x11
        /*001a*/ 	.short	(.L_5 - .L_4)
	.align		4
.L_4:
        /*001c*/ 	.word	index@($__internal_0_$__cuda_sm20_sqrt_rn_f32_slowpath)
        /*0020*/ 	.word	0x00000000


	//----- nvinfo : EIATTR_FRAME_SIZE
	.align		4
.L_5:
        /*0024*/ 	.byte	0x04, 0x11
        /*0026*/ 	.short	(.L_7 - .L_6)
	.align		4
.L_6:
        /*0028*/ 	.word	index@(_Z10cosine_simPKfS0_Pfii)
        /*002c*/ 	.word	0x00000000


	//----- nvinfo : EIATTR_MIN_STACK_SIZE
	.align		4
.L_7:
        /*0030*/ 	.byte	0x04, 0x12
        /*0032*/ 	.short	(.L_9 - .L_8)
	.align		4
.L_8:
        /*0034*/ 	.word	index@(_Z10cosine_simPKfS0_Pfii)
        /*0038*/ 	.word	0x00000000
.L_9:


//--------------------- .nv.compat                --------------------------
	.section	.nv.compat,"",@"SHT_CUDA_COMPAT_INFO"
	.align	4
        /*0000*/ 	.byte	0x02, 0x09, 0x00, 0x00, 0x02, 0x02, 0x01, 0x00, 0x02, 0x05, 0x05, 0x00, 0x03, 0x07, 0x01, 0x01
        /*0010*/ 	.byte	0x02, 0x03, 0x00, 0x00, 0x02, 0x06, 0x01, 0x00, 0x04, 0x0b, 0x08, 0x00, 0x01, 0x00, 0x00, 0x00
        /*0020*/ 	.byte	0x00, 0x00, 0x00, 0x00


//--------------------- .nv.info._Z10cosine_simPKfS0_Pfii --------------------------
	.section	.nv.info._Z10cosine_simPKfS0_Pfii,"",@"SHT_CUDA_INFO"
	.sectionflags	@""
	.align	4


	//----- nvinfo : EIATTR_CUDA_API_VERSION
	.align		4
        /*0000*/ 	.byte	0x04, 0x37
        /*0002*/ 	.short	(.L_11 - .L_10)
.L_10:
        /*0004*/ 	.word	0x00000082


	//----- nvinfo : EIATTR_KPARAM_INFO
	.align		4
.L_11:
        /*0008*/ 	.byte	0x04, 0x17
        /*000a*/ 	.short	(.L_13 - .L_12)
.L_12:
        /*000c*/ 	.word	0x00000000
        /*0010*/ 	.short	0x0004
        /*0012*/ 	.short	0x001c
        /*0014*/ 	.byte	0x00, 0xf0, 0x11, 0x00


	//----- nvinfo : EIATTR_KPARAM_INFO
	.align		4
.L_13:
        /*0018*/ 	.byte	0x04, 0x17
        /*001a*/ 	.short	(.L_15 - .L_14)
.L_14:
        /*001c*/ 	.word	0x00000000
        /*0020*/ 	.short	0x0003
        /*0022*/ 	.short	0x0018
        /*0024*/ 	.byte	0x00, 0xf0, 0x11, 0x00


	//----- nvinfo : EIATTR_KPARAM_INFO
	.align		4
.L_15:
        /*0028*/ 	.byte	0x04, 0x17
        /*002a*/ 	.short	(.L_17 - .L_16)
.L_16:
        /*002c*/ 	.word	0x00000000
        /*0030*/ 	.short	0x0002
        /*0032*/ 	.short	0x0010
        /*0034*/ 	.byte	0x00, 0xf5, 0x21, 0x00


	//----- nvinfo : EIATTR_KPARAM_INFO
	.align		4
.L_17:
        /*0038*/ 	.byte	0x04, 0x17
        /*003a*/ 	.short	(.L_19 - .L_18)
.L_18:
        /*003c*/ 	.word	0x00000000
        /*0040*/ 	.short	0x0001
        /*0042*/ 	.short	0x0008
        /*0044*/ 	.byte	0x00, 0xf5, 0x21, 0x00


	//----- nvinfo : EIATTR_KPARAM_INFO
	.align		4
.L_19:
        /*0048*/ 	.byte	0x04, 0x17
        /*004a*/ 	.short	(.L_21 - .L_20)
.L_20:
        /*004c*/ 	.word	0x00000000
        /*0050*/ 	.short	0x0000
        /*0052*/ 	.short	0x0000
        /*0054*/ 	.byte	0x00, 0xf5, 0x21, 0x00


	//----- nvinfo : EIATTR_SPARSE_MMA_MASK
	.align		4
.L_21:
        /*0058*/ 	.byte	0x03, 0x50
        /*005a*/ 	.short	0x0000


	//----- nvinfo : EIATTR_MAXREG_COUNT
	.align		4
        /*005c*/ 	.byte	0x03, 0x1b
        /*005e*/ 	.short	0x00ff


	//----- nvinfo : EIATTR_NUM_BARRIERS
	.align		4
        /*0060*/ 	.byte	0x02, 0x4c
        /*0062*/ 	.byte	0x01
	.zero		1


	//----- nvinfo : EIATTR_MERCURY_ISA_VERSION
	.align		4
        /*0064*/ 	.byte	0x03, 0x5f
        /*0066*/ 	.short	0x0101


	//----- nvinfo : EIATTR_VRC_CTA_INIT_COUNT
	.align		4
        /*0068*/ 	.byte	0x02, 0x4a
	.zero		1
	.zero		1


	//----- nvinfo : EIATTR_EXIT_INSTR_OFFSETS
	.align		4
        /*006c*/ 	.byte	0x04, 0x1c
        /*006e*/ 	.short	(.L_23 - .L_22)


	//   ....[0]....
.L_22:
        /*0070*/ 	.word	0x00000430


	//   ....[1]....
        /*0074*/ 	.word	0x000008a0


	//----- nvinfo : EIATTR_CRS_STACK_SIZE
	.align		4
.L_23:
        /*0078*/ 	.byte	0x04, 0x1e
        /*007a*/ 	.short	(.L_25 - .L_24)
.L_24:
        /*007c*/ 	.word	0x00000000


	//----- nvinfo : EIATTR_CBANK_PARAM_SIZE
	.align		4
.L_25:
        /*0080*/ 	.byte	0x03, 0x19
        /*0082*/ 	.short	0x0020


	//----- nvinfo : EIATTR_PARAM_CBANK
	.align		4
        /*0084*/ 	.byte	0x04, 0x0a
        /*0086*/ 	.short	(.L_27 - .L_26)
	.align		4
.L_26:
        /*0088*/ 	.word	index@(.nv.constant0._Z10cosine_simPKfS0_Pfii)
        /*008c*/ 	.short	0x0380
        /*008e*/ 	.short	0x0020


	//----- nvinfo : EIATTR_SW_WAR
	.align		4
.L_27:
        /*0090*/ 	.byte	0x04, 0x36
        /*0092*/ 	.short	(.L_29 - .L_28)
.L_28:
        /*0094*/ 	.word	0x00000008
.L_29:


//--------------------- .nv.callgraph             --------------------------
	.section	.nv.callgraph,"",@"SHT_CUDA_CALLGRAPH"
	.align	4
	.sectionentsize	8
	.align		4
        /*0000*/ 	.word	0x00000000
	.align		4
        /*0004*/ 	.word	0xffffffff
	.align		4
        /*0008*/ 	.word	0x00000000
	.align		4
        /*000c*/ 	.word	0xfffffffe
	.align		4
        /*0010*/ 	.word	0x00000000
	.align		4
        /*0014*/ 	.word	0xfffffffd
	.align		4
        /*0018*/ 	.word	0x00000000
	.align		4
        /*001c*/ 	.word	0xfffffffc


//--------------------- .text._Z10cosine_simPKfS0_Pfii --------------------------
	.section	.text._Z10cosine_simPKfS0_Pfii,"ax",@progbits
	.align	128
        .global         _Z10cosine_simPKfS0_Pfii
        .type           _Z10cosine_simPKfS0_Pfii,@function
        .size           _Z10cosine_simPKfS0_Pfii,(.L_x_23 - _Z10cosine_simPKfS0_Pfii)
        .other          _Z10cosine_simPKfS0_Pfii,@"STO_CUDA_ENTRY STV_DEFAULT"
_Z10cosine_simPKfS0_Pfii:
.text._Z10cosine_simPKfS0_Pfii:
[----:B------:R-:W-:Y:S01]  /*0000*/  LDC R1, c[0x0][0x37c] ;  /* 0x0000df00ff017b82 */ /* 0x000fe20000000800 */
[----:B------:R-:W0:Y:S07]  /*0010*/  S2R R3, SR_CgaCtaId ;  /* 0x0000000000037919 */ /* 0x000e2e0000008800 */
[----:B------:R-:W1:Y:S01]  /*0020*/  LDC R12, c[0x0][0x360] ;  /* 0x0000d800ff0c7b82 */ /* 0x000e620000000800 */
[----:B------:R-:W2:Y:S01]  /*0030*/  LDCU UR4, c[0x0][0x39c] ;  /* 0x00007380ff0477ac */ /* 0x000ea20008000800 */
[----:B------:R-:W-:Y:S01]  /*0040*/  MOV R2, 0x400 ;  /* 0x0000040000027802 */ /* 0x000fe20000000f00 */
[----:B------:R-:W2:Y:S01]  /*0050*/  S2R R0, SR_TID.X ;  /* 0x0000000000007919 */ /* 0x000ea20000002100 */
[----:B------:R-:W-:Y:S01]  /*0060*/  BSSY.RECONVERGENT B0, `(.L_x_0) ;  /* 0x000001d000007945 */ /* 0x000fe20003800200 */
[----:B------:R-:W3:Y:S01]  /*0070*/  LDCU.64 UR10, c[0x0][0x358] ;  /* 0x00006b00ff0a77ac */ /* 0x000ee20008000a00 */
[----:B------:R-:W-:Y:S01]  /*0080*/  HFMA2 R17, -RZ, RZ, 0, 0 ;  /* 0x00000000ff117431 */ /* 0x000fe200000001ff */
[----:B------:R-:W-:Y:S01]  /*0090*/  CS2R R18, SRZ ;  /* 0x0000000000127805 */ /* 0x000fe2000001ff00 */
[----:B-1----:R-:W-:Y:S01]  /*00a0*/  IMAD.MOV.U32 R13, RZ, RZ, R12 ;  /* 0x000000ffff0d7224 */ /* 0x002fe200078e000c */
[----:B0-----:R-:W-:-:S02]  /*00b0*/  LEA R14, R3, R2, 0x18 ;  /* 0x00000002030e7211 */ /* 0x001fc400078ec0ff */
[----:B------:R-:W0:Y:S01]  /*00c0*/  S2R R2, SR_CTAID.X ;  /* 0x0000000000027919 */ /* 0x000e220000002500 */
[C---:B--2---:R-:W-:Y:S02]  /*00d0*/  ISETP.GE.AND P0, PT, R0.reuse, UR4, PT ;  /* 0x0000000400007c0c */ /* 0x044fe4000bf06270 */
[--C-:B------:R-:W-:Y:S02]  /*00e0*/  IMAD R3, R13, 0x4, R14.reuse ;  /* 0x000000040d037824 */ /* 0x100fe400078e020e */
[C---:B------:R-:W-:Y:S02]  /*00f0*/  IMAD R14, R0.reuse, 0x4, R14 ;  /* 0x00000004000e7824 */ /* 0x040fe400078e020e */
[----:B------:R-:W-:-:S04]  /*0100*/  IMAD R15, R0, 0x4, R3 ;  /* 0x00000004000f7824 */ /* 0x000fc800078e0203 */
[----:B------:R-:W-:-:S03]  /*0110*/  IMAD R16, R12, 0x8, R15 ;  /* 0x000000080c107824 */ /* 0x000fc600078e020f */
[----:B---3--:R-:W-:Y:S05]  /*0120*/  @P0 BRA `(.L_x_1) ;  /* 0x0000000000400947 */ /* 0x008fea0003800000 */
[----:B------:R-:W1:Y:S01]  /*0130*/  LDC.64 R4, c[0x0][0x380] ;  /* 0x0000e000ff047b82 */ /* 0x000e620000000a00 */
[----:B------:R-:W-:Y:S01]  /*0140*/  CS2R R18, SRZ ;  /* 0x0000000000127805 */ /* 0x000fe2000001ff00 */
[----:B------:R-:W-:Y:S01]  /*0150*/  IMAD.MOV.U32 R20, RZ, RZ, R0 ;  /* 0x000000ffff147224 */ /* 0x000fe200078e0000 */
[----:B------:R-:W-:-:S05]  /*0160*/  MOV R17, RZ ;  /* 0x000000ff00117202 */ /* 0x000fca0000000f00 */
[----:B------:R-:W2:Y:S02]  /*0170*/  LDC.64 R6, c[0x0][0x388] ;  /* 0x0000e200ff067b82 */ /* 0x000ea40000000a00 */
.L_x_2:
[----:B0-----:R-:W-:-:S04]  /*0180*/  IMAD R11, R2, UR4, R20 ;  /* 0x00000004020b7c24 */ /* 0x001fc8000f8e0214 */
[----:B-1----:R-:W-:-:S04]  /*0190*/  IMAD.WIDE R8, R11, 0x4, R4 ;  /* 0x000000040b087825 */ /* 0x002fc800078e0204 */
[----:B--2---:R-:W-:Y:S02]  /*01a0*/  IMAD.WIDE R10, R11, 0x4, R6 ;  /* 0x000000040b0a7825 */ /* 0x004fe400078e0206 */
[----:B------:R-:W2:Y:S04]  /*01b0*/  LDG.E R9, desc[UR10][R8.64] ;  /* 0x0000000a08097981 */ /* 0x000ea8000c1e1900 */
[----:B------:R-:W3:Y:S01]  /*01c0*/  LDG.E R10, desc[UR10][R10.64] ;  /* 0x0000000a0a0a7981 */ /* 0x000ee2000c1e1900 */
[----:B------:R-:W-:-:S05]  /*01d0*/  IMAD.IADD R20, R13, 0x1, R20 ;  /* 0x000000010d147824 */ /* 0x000fca00078e0214 */
[----:B------:R-:W-:Y:S01]  /*01e0*/  ISETP.GE.AND P0, PT, R20, UR4, PT ;  /* 0x0000000414007c0c */ /* 0x000fe2000bf06270 */
[C---:B--2---:R-:W-:Y:S01]  /*01f0*/  FFMA R18, R9.reuse, R9, R18 ;  /* 0x0000000909127223 */ /* 0x044fe20000000012 */
[-C--:B---3--:R-:W-:Y:S01]  /*0200*/  FFMA R17, R9, R10.reuse, R17 ;  /* 0x0000000a09117223 */ /* 0x088fe20000000011 */
[----:B------:R-:W-:-:S10]  /*0210*/  FFMA R19, R10, R10, R19 ;  /* 0x0000000a0a137223 */ /* 0x000fd40000000013 */
[----:B------:R-:W-:Y:S05]  /*0220*/  @!P0 BRA `(.L_x_2) ;  /* 0xfffffffc00d48947 */ /* 0x000fea000383ffff */
.L_x_1:
[----:B------:R-:W-:Y:S05]  /*0230*/  BSYNC.RECONVERGENT B0 ;  /* 0x0000000000007941 */ /* 0x000fea0003800200 */
.L_x_0:
[----:B------:R-:W-:Y:S01]  /*0240*/  ISETP.GE.U32.AND P0, PT, R13, 0x2, PT ;  /* 0x000000020d00780c */ /* 0x000fe20003f06070 */
[----:B------:R1:W-:Y:S04]  /*0250*/  STS [R14], R17 ;  /* 0x000000110e007388 */ /* 0x0003e80000000800 */
[----:B------:R1:W-:Y:S04]  /*0260*/  STS [R15], R18 ;  /* 0x000000120f007388 */ /* 0x0003e80000000800 */
[----:B------:R1:W-:Y:S01]  /*0270*/  STS [R16], R19 ;  /* 0x0000001310007388 */ /* 0x0003e20000000800 */
[----:B------:R-:W-:Y:S06]  /*0280*/  BAR.SYNC.DEFER_BLOCKING 0x0 ;  /* 0x0000000000007b1d */ /* 0x000fec0000010000 */
[----:B------:R-:W-:Y:S05]  /*0290*/  @!P0 BRA `(.L_x_3) ;  /* 0x0000000000608947 */ /* 0x000fea0003800000 */
.L_x_6:
[----:B------:R-:W-:Y:S01]  /*02a0*/  SHF.R.U32.HI R11, RZ, 0x1, R13 ;  /* 0x00000001ff0b7819 */ /* 0x000fe2000001160d */
[----:B------:R-:W-:Y:S03]  /*02b0*/  BSSY.RECONVERGENT B0, `(.L_x_4) ;  /* 0x0000012000007945 */ /* 0x000fe60003800200 */
[----:B------:R-:W-:-:S13]  /*02c0*/  ISETP.GE.U32.AND P0, PT, R0, R11, PT ;  /* 0x0000000b0000720c */ /* 0x000fda0003f06070 */
[----:B--2---:R-:W-:Y:S05]  /*02d0*/  @P0 BRA `(.L_x_5) ;  /* 0x00000000003c0947 */ /* 0x004fea0003800000 */
[C---:B------:R-:W-:Y:S01]  /*02e0*/  IMAD R4, R11.reuse, 0x4, R14 ;  /* 0x000000040b047824 */ /* 0x040fe200078e020e */
[----:B------:R-:W-:Y:S01]  /*02f0*/  LDS R5, [R14] ;  /* 0x000000000e057984 */ /* 0x000fe20000000800 */
[----:B------:R-:W-:-:S04]  /*0300*/  IMAD R7, R11, 0x4, R15 ;  /* 0x000000040b077824 */ /* 0x000fc800078e020f */
[----:B------:R-:W2:Y:S01]  /*0310*/  LDS R4, [R4] ;  /* 0x0000000004047984 */ /* 0x000ea20000000800 */
[----:B------:R-:W-:Y:S01]  /*0320*/  LEA R8, R12, R7, 0x3 ;  /* 0x000000070c087211 */ /* 0x000fe200078e18ff */
[----:B--2---:R-:W-:-:S05]  /*0330*/  FADD R5, R4, R5 ;  /* 0x0000000504057221 */ /* 0x004fca0000000000 */
[----:B------:R-:W-:Y:S04]  /*0340*/  STS [R14], R5 ;  /* 0x000000050e007388 */ /* 0x000fe80000000800 */
[----:B------:R-:W-:Y:S04]  /*0350*/  LDS R9, [R15] ;  /* 0x000000000f097984 */ /* 0x000fe80000000800 */
[----:B------:R-:W2:Y:S02]  /*0360*/  LDS R6, [R7] ;  /* 0x0000000007067984 */ /* 0x000ea40000000800 */
[----:B--2---:R-:W-:-:S05]  /*0370*/  FADD R6, R6, R9 ;  /* 0x0000000906067221 */ /* 0x004fca0000000000 */
[----:B------:R-:W-:Y:S04]  /*0380*/  STS [R15], R6 ;  /* 0x000000060f007388 */ /* 0x000fe80000000800 */
[----:B------:R-:W-:Y:S04]  /*0390*/  LDS R8, [R8] ;  /* 0x0000000008087984 */ /* 0x000fe80000000800 */
[----:B------:R-:W2:Y:S02]  /*03a0*/  LDS R9, [R16] ;  /* 0x0000000010097984 */ /* 0x000ea40000000800 */
[----:B--2---:R-:W-:-:S05]  /*03b0*/  FADD R9, R8, R9 ;  /* 0x0000000908097221 */ /* 0x004fca0000000000 */
[----:B------:R2:W-:Y:S02]  /*03c0*/  STS [R16], R9 ;  /* 0x0000000910007388 */ /* 0x0005e40000000800 */
.L_x_5:
[----:B------:R-:W-:Y:S05]  /*03d0*/  BSYNC.RECONVERGENT B0 ;  /* 0x0000000000007941 */ /* 0x000fea0003800200 */
.L_x_4:
[----:B------:R-:W-:Y:S01]  /*03e0*/  BAR.SYNC.DEFER_BLOCKING 0x0 ;  /* 0x0000000000007b1d */ /* 0x000fe20000010000 */
[----:B------:R-:W-:Y:S01]  /*03f0*/  ISETP.GT.U32.AND P0, PT, R13, 0x3, PT ;  /* 0x000000030d00780c */ /* 0x000fe20003f04070 */
[----:B------:R-:W-:-:S12]  /*0400*/  IMAD.MOV.U32 R13, RZ, RZ, R11 ;  /* 0x000000ffff0d7224 */ /* 0x000fd800078e000b */
[----:B------:R-:W-:Y:S05]  /*0410*/  @P0 BRA `(.L_x_6) ;  /* 0xfffffffc00a00947 */ /* 0x000fea000383ffff */
.L_x_3:
[----:B------:R-:W-:-:S13]  /*0420*/  ISETP.NE.AND P0, PT, R0, RZ, PT ;  /* 0x000000ff0000720c */ /* 0x000fda0003f05270 */
[----:B------:R-:W-:Y:S05]  /*0430*/  @P0 EXIT ;  /* 0x000000000000094d */ /* 0x000fea0003800000 */
[----:B------:R-:W-:-:S05]  /*0440*/  IMAD R12, R12, 0x8, R3 ;  /* 0x000000080c0c7824 */ /* 0x000fca00078e0203 */
[----:B------:R-:W3:Y:S02]  /*0450*/  LDS R5, [R12] ;  /* 0x000000000c057984 */ /* 0x000ee40000000800 */
[----:B---3--:R-:W-:Y:S01]  /*0460*/  VIADD R0, R5, 0xf3000000 ;  /* 0xf300000005007836 */ /* 0x008fe20000000000 */
[----:B------:R3:W4:Y:S04]  /*0470*/  MUFU.RSQ R4, R5 ;  /* 0x0000000500047308 */ /* 0x0007280000001400 */
[----:B------:R-:W-:-:S13]  /*0480*/  ISETP.GT.U32.AND P0, PT, R0, 0x727fffff, PT ;  /* 0x727fffff0000780c */ /* 0x000fda0003f04070 */
[----:B---34-:R-:W-:Y:S05]  /*0490*/  @!P0 BRA `(.L_x_7) ;  /* 0x0000000000108947 */ /* 0x018fea0003800000 */
[----:B------:R-:W-:Y:S02]  /*04a0*/  MOV R0, R5 ;  /* 0x0000000500007202 */ /* 0x000fe40000000f00 */
[----:B------:R-:W-:-:S07]  /*04b0*/  MOV R6, 0x4d0 ;  /* 0x000004d000067802 */ /* 0x000fce0000000f00 */
[----:B012---:R-:W-:Y:S05]  /*04c0*/  CALL.REL.NOINC `($__internal_0_$__cuda_sm20_sqrt_rn_f32_slowpath) ;  /* 0x0000000000f87944 */ /* 0x007fea0003c00000 */
[----:B------:R-:W-:Y:S05]  /*04d0*/  BRA `(.L_x_8) ;  /* 0x0000000000107947 */ /* 0x000fea0003800000 */
.L_x_7:
[----:B------:R-:W-:Y:S01]  /*04e0*/  FMUL.FTZ R0, R5, R4 ;  /* 0x0000000405007220 */ /* 0x000fe20000410000 */
[----:B------:R-:W-:-:S03]  /*04f0*/  FMUL.FTZ R4, R4, 0.5 ;  /* 0x3f00000004047820 */ /* 0x000fc60000410000 */
[----:B------:R-:W-:-:S04]  /*0500*/  FFMA R5, -R0, R0, R5 ;  /* 0x0000000000057223 */ /* 0x000fc80000000105 */
[----:B------:R-:W-:-:S07]  /*0510*/  FFMA R0, R5, R4, R0 ;  /* 0x0000000405007223 */ /* 0x000fce0000000000 */
.L_x_8:
[----:B------:R3:W4:Y:S01]  /*0520*/  LDS R7, [R3] ;  /* 0x0000000003077984 */ /* 0x0007220000000800 */
[----:B------:R-:W5:Y:S01]  /*0530*/  F2F.F64.F32 R4, R0 ;  /* 0x0000000000047310 */ /* 0x000f620000201800 */
[----:B------:R-:W-:Y:S01]  /*0540*/  UMOV UR4, 0xe2308c3a ;  /* 0xe2308c3a00047882 */ /* 0x000fe20000000000 */
[----:B------:R-:W-:Y:S02]  /*0550*/  UMOV UR5, 0x3e45798e ;  /* 0x3e45798e00057882 */ /* 0x000fe40000000000 */
[----:B------:R-:W-:Y:S02]  /*0560*/  UMOV UR6, UR5 ;  /* 0x0000000500067c82 */ /* 0x000fe40008000000 */
[----:B--2---:R-:W-:Y:S01]  /*0570*/  IMAD.U32 R9, RZ, RZ, UR6 ;  /* 0x00000006ff097e24 */ /* 0x004fe2000f8e00ff */
[----:B-----5:R-:W-:Y:S01]  /*0580*/  DSETP.MAX.AND P0, P1, R4, UR4, PT ;  /* 0x0000000404007e2a */ /* 0x020fe2000b90f000 */
[----:B------:R-:W-:-:S05]  /*0590*/  IMAD.MOV.U32 R8, RZ, RZ, R4 ;  /* 0x000000ffff087224 */ /* 0x000fca00078e0004 */
[----:B------:R-:W-:Y:S02]  /*05a0*/  FSEL R5, R5, UR6, P0 ;  /* 0x0000000605057c08 */ /* 0x000fe40008000000 */
[----:B------:R-:W-:-:S06]  /*05b0*/  SEL R4, R8, UR4, P0 ;  /* 0x0000000408047c07 */ /* 0x000fcc0008000000 */
[----:B------:R-:W-:-:S04]  /*05c0*/  @P1 LOP3.LUT R5, R9, 0x80000, RZ, 0xfc, !PT ;  /* 0x0008000009051812 */ /* 0x000fc800078efcff */
[----:B---3--:R2:W3:Y:S01]  /*05d0*/  F2F.F32.F64 R3, R4 ;  /* 0x0000000400037310 */ /* 0x0084e20000301000 */
[----:B----4-:R-:W-:-:S07]  /*05e0*/  VIADD R0, R7, 0xf3000000 ;  /* 0xf300000007007836 */ /* 0x010fce0000000000 */
[----:B------:R2:W4:Y:S01]  /*05f0*/  MUFU.RSQ R6, R7 ;  /* 0x0000000700067308 */ /* 0x0005220000001400 */
[----:B------:R-:W-:-:S13]  /*0600*/  ISETP.GT.U32.AND P0, PT, R0, 0x727fffff, PT ;  /* 0x727fffff0000780c */ /* 0x000fda0003f04070 */
[----:B--23--:R-:W-:Y:S05]  /*0610*/  @!P0 BRA `(.L_x_9) ;  /* 0x0000000000148947 */ /* 0x00cfea0003800000 */
[----:B------:R-:W-:Y:S02]  /*0620*/  MOV R0, R7 ;  /* 0x0000000700007202 */ /* 0x000fe40000000f00 */
[----:B----4-:R-:W-:-:S07]  /*0630*/  MOV R6, 0x650 ;  /* 0x0000065000067802 */ /* 0x010fce0000000f00 */
[----:B01----:R-:W-:Y:S05]  /*0640*/  CALL.REL.NOINC `($__internal_0_$__cuda_sm20_sqrt_rn_f32_slowpath) ;  /* 0x0000000000987944 */ /* 0x003fea0003c00000 */
[----:B------:R-:W-:Y:S01]  /*0650*/  IMAD.MOV.U32 R4, RZ, RZ, R0 ;  /* 0x000000ffff047224 */ /* 0x000fe200078e0000 */
[----:B------:R-:W-:Y:S06]  /*0660*/  BRA `(.L_x_10) ;  /* 0x0000000000107947 */ /* 0x000fec0003800000 */
.L_x_9:
[----:B----4-:R-:W-:Y:S01]  /*0670*/  FMUL.FTZ R4, R7, R6 ;  /* 0x0000000607047220 */ /* 0x010fe20000410000 */
[----:B------:R-:W-:-:S03]  /*0680*/  FMUL.FTZ R0, R6, 0.5 ;  /* 0x3f00000006007820 */ /* 0x000fc60000410000 */
[----:B------:R-:W-:-:S04]  /*0690*/  FFMA R5, -R4, R4, R7 ;  /* 0x0000000404057223 */ /* 0x000fc80000000107 */
[----:B------:R-:W-:-:S07]  /*06a0*/  FFMA R4, R5, R0, R4 ;  /* 0x0000000005047223 */ /* 0x000fce0000000004 */
.L_x_10:
[----:B------:R-:W2:Y:S01]  /*06b0*/  S2UR UR7, SR_CgaCtaId ;  /* 0x00000000000779c3 */ /* 0x000ea20000008800 */
[----:B------:R-:W3:Y:S01]  /*06c0*/  F2F.F64.F32 R4, R4 ;  /* 0x0000000400047310 */ /* 0x000ee20000201800 */
[----:B------:R-:W-:Y:S01]  /*06d0*/  UMOV UR4, 0xe2308c3a ;  /* 0xe2308c3a00047882 */ /* 0x000fe20000000000 */
[----:B------:R-:W-:Y:S01]  /*06e0*/  UMOV UR5, 0x3e45798e ;  /* 0x3e45798e00057882 */ /* 0x000fe20000000000 */
[----:B------:R-:W-:Y:S01]  /*06f0*/  UMOV UR6, 0x400 ;  /* 0x0000040000067882 */ /* 0x000fe20000000000 */
[----:B------:R-:W-:Y:S02]  /*0700*/  UMOV UR8, UR5 ;  /* 0x0000000500087c82 */ /* 0x000fe40008000000 */
[----:B------:R-:W-:Y:S01]  /*0710*/  IMAD.U32 R6, RZ, RZ, UR8 ;  /* 0x00000008ff067e24 */ /* 0x000fe2000f8e00ff */
[----:B---3--:R-:W-:Y:S01]  /*0720*/  DSETP.MAX.AND P0, P1, R4, UR4, PT ;  /* 0x0000000404007e2a */ /* 0x008fe2000b90f000 */
[----:B------:R-:W-:-:S05]  /*0730*/  IMAD.MOV.U32 R0, RZ, RZ, R4 ;  /* 0x000000ffff007224 */ /* 0x000fca00078e0004 */
[----:B------:R-:W-:Y:S01]  /*0740*/  SEL R4, R0, UR4, P0 ;  /* 0x0000000400047c07 */ /* 0x000fe20008000000 */
[----:B--2---:R-:W-:Y:S01]  /*0750*/  ULEA UR6, UR7, UR6, 0x18 ;  /* 0x0000000607067291 */ /* 0x004fe2000f8ec0ff */
[----:B------:R-:W-:-:S06]  /*0760*/  FSEL R5, R5, UR8, P0 ;  /* 0x0000000805057c08 */ /* 0x000fcc0008000000 */
[----:B------:R-:W-:Y:S02]  /*0770*/  @P1 LOP3.LUT R5, R6, 0x80000, RZ, 0xfc, !PT ;  /* 0x0008000006051812 */ /* 0x000fe400078efcff */
[----:B------:R-:W2:Y:S02]  /*0780*/  LDS R0, [UR6] ;  /* 0x00000006ff007984 */ /* 0x000ea40008000800 */
[----:B------:R-:W3:Y:S02]  /*0790*/  F2F.F32.F64 R4, R4 ;  /* 0x0000000400047310 */ /* 0x000ee40000301000 */
[----:B---3--:R-:W-:-:S06]  /*07a0*/  FMUL R9, R3, R4 ;  /* 0x0000000403097220 */ /* 0x008fcc0000400000 */
[----:B------:R-:W3:Y:S02]  /*07b0*/  MUFU.RCP R3, R9 ;  /* 0x0000000900037308 */ /* 0x000ee40000001000 */
[----:B---3--:R-:W-:-:S06]  /*07c0*/  FFMA R6, -R9, R3, 1 ;  /* 0x3f80000009067423 */ /* 0x008fcc0000000103 */
[----:B--2---:R-:W2:Y:S01]  /*07d0*/  FCHK P0, R0, R9 ;  /* 0x0000000900007302 */ /* 0x004ea20000000000 */
[----:B------:R-:W-:-:S04]  /*07e0*/  FFMA R3, R3, R6, R3 ;  /* 0x0000000603037223 */ /* 0x000fc80000000003 */
[----:B------:R-:W-:-:S04]  /*07f0*/  FFMA R6, R0, R3, RZ ;  /* 0x0000000300067223 */ /* 0x000fc800000000ff */
[----:B------:R-:W-:-:S04]  /*0800*/  FFMA R7, -R9, R6, R0 ;  /* 0x0000000609077223 */ /* 0x000fc80000000100 */
[----:B------:R-:W-:Y:S01]  /*0810*/  FFMA R3, R3, R7, R6 ;  /* 0x0000000703037223 */ /* 0x000fe20000000006 */
[----:B--2---:R-:W-:Y:S06]  /*0820*/  @!P0 BRA `(.L_x_11) ;  /* 0x00000000000c8947 */ /* 0x004fec0003800000 */
[----:B------:R-:W-:-:S07]  /*0830*/  MOV R4, 0x850 ;  /* 0x0000085000047802 */ /* 0x000fce0000000f00 */
[----:B01----:R-:W-:Y:S05]  /*0840*/  CALL.REL.NOINC `($__internal_1_$__cuda_sm3x_div_rn_noftz_f32_slowpath) ;  /* 0x0000000000787944 */ /* 0x003fea0003c00000 */
[----:B------:R-:W-:-:S07]  /*0850*/  MOV R3, R0 ;  /* 0x0000000000037202 */ /* 0x000fce0000000f00 */
.L_x_11:
[----:B------:R-:W0:Y:S01]  /*0860*/  LDC.64 R4, c[0x0][0x390] ;  /* 0x0000e400ff047b82 */ /* 0x000e220000000a00 */
[----:B------:R-:W-:Y:S01]  /*0870*/  FADD R7, -R3, 1 ;  /* 0x3f80000003077421 */ /* 0x000fe20000000100 */
[----:B0-----:R-:W-:-:S05]  /*0880*/  IMAD.WIDE.U32 R2, R2, 0x4, R4 ;  /* 0x0000000402027825 */ /* 0x001fca00078e0004 */
[----:B------:R-:W-:Y:S01]  /*0890*/  STG.E desc[UR10][R2.64], R7 ;  /* 0x0000000702007986 */ /* 0x000fe2000c10190a */
[----:B------:R-:W-:Y:S05]  /*08a0*/  EXIT ;  /* 0x000000000000794d */ /* 0x000fea0003800000 */
        .weak           $__internal_0_$__cuda_sm20_sqrt_rn_f32_slowpath
        .type           $__internal_0_$__cuda_sm20_sqrt_rn_f32_slowpath,@function
        .size           $__internal_0_$__cuda_sm20_sqrt_rn_f32_slowpath,($__internal_1_$__cuda_sm3x_div_rn_noftz_f32_slowpath - $__internal_0_$__cuda_sm20_sqrt_rn_f32_slowpath)
$__internal_0_$__cuda_sm20_sqrt_rn_f32_slowpath:
[----:B------:R-:W-:-:S13]  /*08b0*/  LOP3.LUT P0, RZ, R0, 0x7fffffff, RZ, 0xc0, !PT ;  /* 0x7fffffff00ff7812 */ /* 0x000fda000780c0ff */
[----:B------:R-:W-:Y:S01]  /*08c0*/  @!P0 IMAD.MOV.U32 R4, RZ, RZ, R0 ;  /* 0x000000ffff048224 */ /* 0x000fe200078e0000 */
[----:B------:R-:W-:Y:S06]  /*08d0*/  @!P0 BRA `(.L_x_12) ;  /* 0x0000000000448947 */ /* 0x000fec0003800000 */
[----:B------:R-:W-:-:S13]  /*08e0*/  FSETP.GEU.FTZ.AND P0, PT, R0, RZ, PT ;  /* 0x000000ff0000720b */ /* 0x000fda0003f1e000 */
[----:B------:R-:W-:Y:S01]  /*08f0*/  @!P0 IMAD.MOV.U32 R4, RZ, RZ, 0x7fffffff ;  /* 0x7fffffffff048424 */ /* 0x000fe200078e00ff */
[----:B------:R-:W-:Y:S06]  /*0900*/  @!P0 BRA `(.L_x_12) ;  /* 0x0000000000388947 */ /* 0x000fec0003800000 */
[----:B------:R-:W-:-:S13]  /*0910*/  FSETP.GTU.FTZ.AND P0, PT, |R0|, +INF , PT ;  /* 0x7f8000000000780b */ /* 0x000fda0003f1c200 */
[----:B------:R-:W-:Y:S01]  /*0920*/  @P0 FADD.FTZ R4, R0, 1 ;  /* 0x3f80000000040421 */ /* 0x000fe20000010000 */
[----:B------:R-:W-:Y:S06]  /*0930*/  @P0 BRA `(.L_x_12) ;  /* 0x00000000002c0947 */ /* 0x000fec0003800000 */
[----:B------:R-:W-:-:S13]  /*0940*/  FSETP.NEU.FTZ.AND P0, PT, |R0|, +INF , PT ;  /* 0x7f8000000000780b */ /* 0x000fda0003f1d200 */
[----:B------:R-:W-:Y:S01]  /*0950*/  @!P0 IMAD.MOV.U32 R4, RZ, RZ, R0 ;  /* 0x000000ffff048224 */ /* 0x000fe200078e0000 */
[----:B------:R-:W-:Y:S06]  /*0960*/  @!P0 BRA `(.L_x_12) ;  /* 0x0000000000208947 */ /* 0x000fec0003800000 */
[----:B------:R-:W-:-:S04]  /*0970*/  FFMA R0, R0, 1.84467440737095516160e+19, RZ ;  /* 0x5f80000000007823 */ /* 0x000fc800000000ff */
[----:B------:R-:W0:Y:S02]  /*0980*/  MUFU.RSQ R5, R0 ;  /* 0x0000000000057308 */ /* 0x000e240000001400 */
[----:B0-----:R-:W-:Y:S01]  /*0990*/  FMUL.FTZ R7, R0, R5 ;  /* 0x0000000500077220 */ /* 0x001fe20000410000 */
[----:B------:R-:W-:-:S03]  /*09a0*/  FMUL.FTZ R5, R5, 0.5 ;  /* 0x3f00000005057820 */ /* 0x000fc60000410000 */
[----:B------:R-:W-:-:S04]  /*09b0*/  FADD.FTZ R4, -R7, -RZ ;  /* 0x800000ff07047221 */ /* 0x000fc80000010100 */
[----:B------:R-:W-:-:S04]  /*09c0*/  FFMA R4, R7, R4, R0 ;  /* 0x0000000407047223 */ /* 0x000fc80000000000 */
[----:B------:R-:W-:-:S04]  /*09d0*/  FFMA R4, R4, R5, R7 ;  /* 0x0000000504047223 */ /* 0x000fc80000000007 */
[----:B------:R-:W-:-:S07]  /*09e0*/  FMUL.FTZ R4, R4, 2.3283064365386962891e-10 ;  /* 0x2f80000004047820 */ /* 0x000fce0000410000 */
.L_x_12:
[----:B------:R-:W-:Y:S01]  /*09f0*/  MOV R0, R4 ;  /* 0x0000000400007202 */ /* 0x000fe20000000f00 */
[----:B------:R-:W-:Y:S02]  /*0a00*/  IMAD.MOV.U32 R4, RZ, RZ, R6 ;  /* 0x000000ffff047224 */ /* 0x000fe400078e0006 */
[----:B------:R-:W-:-:S04]  /*0a10*/  IMAD.MOV.U32 R5, RZ, RZ, 0x0 ;  /* 0x00000000ff057424 */ /* 0x000fc800078e00ff */
[----:B------:R-:W-:Y:S05]  /*0a20*/  RET.REL.NODEC R4 `(_Z10cosine_simPKfS0_Pfii) ;  /* 0xfffffff404747950 */ /* 0x000fea0003c3ffff */
        .weak           $__internal_1_$__cuda_sm3x_div_rn_noftz_f32_slowpath
        .type           $__internal_1_$__cuda_sm3x_div_rn_noftz_f32_slowpath,@function
        .size           $__internal_1_$__cuda_sm3x_div_rn_noftz_f32_slowpath,(.L_x_23 - $__internal_1_$__cuda_sm3x_div_rn_noftz_f32_slowpath)
$__internal_1_$__cuda_sm3x_div_rn_noftz_f32_slowpath:
[--C-:B------:R-:W-:Y:S01]  /*0a30*/  SHF.R.U32.HI R5, RZ, 0x17, R9.reuse ;  /* 0x00000017ff057819 */ /* 0x100fe20000011609 */
[--C-:B------:R-:W-:Y:S01]  /*0a40*/  IMAD.MOV.U32 R6, RZ, RZ, R0.reuse ;  /* 0x000000ffff067224 */ /* 0x100fe200078e0000 */
[----:B------:R-:W-:Y:S01]  /*0a50*/  SHF.R.U32.HI R3, RZ, 0x17, R0 ;  /* 0x00000017ff037819 */ /* 0x000fe20000011600 */
[----:B------:R-:W-:Y:S01]  /*0a60*/  IMAD.MOV.U32 R7, RZ, RZ, R9 ;  /* 0x000000ffff077224 */ /* 0x000fe200078e0009 */
[----:B------:R-:W-:Y:S02]  /*0a70*/  LOP3.LUT R12, R5, 0xff, RZ, 0xc0, !PT ;  /* 0x000000ff050c7812 */ /* 0x000fe400078ec0ff */
[----:B------:R-:W-:-:S03]  /*0a80*/  LOP3.LUT R5, R3, 0xff, RZ, 0xc0, !PT ;  /* 0x000000ff03057812 */ /* 0x000fc600078ec0ff */
[----:B------:R-:W-:Y:S01]  /*0a90*/  VIADD R11, R12, 0xffffffff ;  /* 0xffffffff0c0b7836 */ /* 0x000fe20000000000 */
[----:B------:R-:W-:-:S04]  /*0aa0*/  IADD3 R10, PT, PT, R5, -0x1, RZ ;  /* 0xffffffff050a7810 */ /* 0x000fc80007ffe0ff */
[----:B------:R-:W-:-:S04]  /*0ab0*/  ISETP.GT.U32.AND P0, PT, R11, 0xfd, PT ;  /* 0x000000fd0b00780c */ /* 0x000fc80003f04070 */
[----:B------:R-:W-:-:S13]  /*0ac0*/  ISETP.GT.U32.OR P0, PT, R10, 0xfd, P0 ;  /* 0x000000fd0a00780c */ /* 0x000fda0000704470 */
[----:B------:R-:W-:Y:S01]  /*0ad0*/  @!P0 IMAD.MOV.U32 R8, RZ, RZ, RZ ;  /* 0x000000ffff088224 */ /* 0x000fe200078e00ff */
[----:B------:R-:W-:Y:S06]  /*0ae0*/  @!P0 BRA `(.L_x_13) ;  /* 0x0000000000608947 */ /* 0x000fec0003800000 */
[----:B------:R-:W-:Y:S02]  /*0af0*/  FSETP.GTU.FTZ.AND P0, PT, |R0|, +INF , PT ;  /* 0x7f8000000000780b */ /* 0x000fe40003f1c200 */
[----:B------:R-:W-:Y:S02]  /*0b00*/  FSETP.GTU.FTZ.AND P1, PT, |R9|, +INF , PT ;  /* 0x7f8000000900780b */ /* 0x000fe40003f3c200 */
[----:B------:R-:W-:Y:S02]  /*0b10*/  MOV R3, R9 ;  /* 0x0000000900037202 */ /* 0x000fe40000000f00 */
[----:B------:R-:W-:-:S13]  /*0b20*/  PLOP3.LUT P0, PT, P0, P1, PT, 0xf8, 0x8f ;  /* 0x00000000008f781c */ /* 0x000fda0000703f70 */
[----:B------:R-:W-:Y:S05]  /*0b30*/  @P0 BRA `(.L_x_14) ;  /* 0x0000000400440947 */ /* 0x000fea0003800000 */
[----:B------:R-:W-:-:S13]  /*0b40*/  LOP3.LUT P0, RZ, R7, 0x7fffffff, R6, 0xc8, !PT ;  /* 0x7fffffff07ff7812 */ /* 0x000fda000780c806 */
[----:B------:R-:W-:Y:S05]  /*0b50*/  @!P0 BRA `(.L_x_15) ;  /* 0x0000000400348947 */ /* 0x000fea0003800000 */
[C---:B------:R-:W-:Y:S02]  /*0b60*/  FSETP.NEU.FTZ.AND P2, PT, |R0|.reuse, +INF , PT ;  /* 0x7f8000000000780b */ /* 0x040fe40003f5d200 */
[----:B------:R-:W-:Y:S02]  /*0b70*/  FSETP.NEU.FTZ.AND P1, PT, |R3|, +INF , PT ;  /* 0x7f8000000300780b */ /* 0x000fe40003f3d200 */
[----:B------:R-:W-:-:S11]  /*0b80*/  FSETP.NEU.FTZ.AND P0, PT, |R0|, +INF , PT ;  /* 0x7f8000000000780b */ /* 0x000fd60003f1d200 */
[----:B------:R-:W-:Y:S05]  /*0b90*/  @!P1 BRA !P2, `(.L_x_15) ;  /* 0x0000000400249947 */ /* 0x000fea0005000000 */
[----:B------:R-:W-:-:S04]  /*0ba0*/  LOP3.LUT P2, RZ, R6, 0x7fffffff, RZ, 0xc0, !PT ;  /* 0x7fffffff06ff7812 */ /* 0x000fc8000784c0ff */
[----:B------:R-:W-:-:S13]  /*0bb0*/  PLOP3.LUT P1, PT, P1, P2, PT, 0x2f, 0xf2 ;  /* 0x0000000000f2781c */ /* 0x000fda0000f24577 */
[----:B------:R-:W-:Y:S05]  /*0bc0*/  @P1 BRA `(.L_x_16) ;  /* 0x0000000400101947 */ /* 0x000fea0003800000 */
[----:B------:R-:W-:-:S04]  /*0bd0*/  LOP3.LUT P1, RZ, R7, 0x7fffffff, RZ, 0xc0, !PT ;  /* 0x7fffffff07ff7812 */ /* 0x000fc8000782c0ff */
[----:B------:R-:W-:-:S13]  /*0be0*/  PLOP3.LUT P0, PT, P0, P1, PT, 0x2f, 0xf2 ;  /* 0x0000000000f2781c */ /* 0x000fda0000702577 */
[----:B------:R-:W-:Y:S05]  /*0bf0*/  @P0 BRA `(.L_x_17) ;  /* 0x0000000000f80947 */ /* 0x000fea0003800000 */
[----:B------:R-:W-:Y:S02]  /*0c00*/  ISETP.GE.AND P0, PT, R10, RZ, PT ;  /* 0x000000ff0a00720c */ /* 0x000fe40003f06270 */
[----:B------:R-:W-:-:S11]  /*0c10*/  ISETP.GE.AND P1, PT, R11, RZ, PT ;  /* 0x000000ff0b00720c */ /* 0x000fd60003f26270 */
[----:B------:R-:W-:Y:S02]  /*0c20*/  @P0 IMAD.MOV.U32 R8, RZ, RZ, RZ ;  /* 0x000000ffff080224 */ /* 0x000fe400078e00ff */
[----:B------:R-:W-:Y:S01]  /*0c30*/  @!P0 FFMA R6, R0, 1.84467440737095516160e+19, RZ ;  /* 0x5f80000000068823 */ /* 0x000fe200000000ff */
[----:B------:R-:W-:Y:S02]  /*0c40*/  @!P0 IMAD.MOV.U32 R8, RZ, RZ, -0x40 ;  /* 0xffffffc0ff088424 */ /* 0x000fe400078e00ff */
[----:B------:R-:W-:-:S03]  /*0c50*/  @!P1 FFMA R7, R3, 1.84467440737095516160e+19, RZ ;  /* 0x5f80000003079823 */ /* 0x000fc600000000ff */
[----:B------:R-:W-:-:S07]  /*0c60*/  @!P1 IADD3 R8, PT, PT, R8, 0x40, RZ ;  /* 0x0000004008089810 */ /* 0x000fce0007ffe0ff */
.L_x_13:
[----:B------:R-:W-:Y:S01]  /*0c70*/  LEA R0, R12, 0xc0800000, 0x17 ;  /* 0xc08000000c007811 */ /* 0x000fe200078eb8ff */
[----:B------:R-:W-:-:S04]  /*0c80*/  VIADD R5, R5, 0xffffff81 ;  /* 0xffffff8105057836 */ /* 0x000fc80000000000 */
[----:B------:R-:W-:Y:S02]  /*0c90*/  IMAD.IADD R7, R7, 0x1, -R0 ;  /* 0x0000000107077824 */ /* 0x000fe400078e0a00 */
[C---:B------:R-:W-:Y:S01]  /*0ca0*/  IMAD R0, R5.reuse, -0x800000, R6 ;  /* 0xff80000005007824 */ /* 0x040fe200078e0206 */
[----:B------:R-:W-:Y:S01]  /*0cb0*/  IADD3 R5, PT, PT, R5, 0x7f, -R12 ;  /* 0x0000007f05057810 */ /* 0x000fe20007ffe80c */
[----:B------:R-:W0:Y:S01]  /*0cc0*/  MUFU.RCP R3, R7 ;  /* 0x0000000700037308 */ /* 0x000e220000001000 */
[----:B------:R-:W-:Y:S02]  /*0cd0*/  FADD.FTZ R9, -R7, -RZ ;  /* 0x800000ff07097221 */ /* 0x000fe40000010100 */
[----:B------:R-:W-:Y:S02]  /*0ce0*/  IADD3 R5, PT, PT, R5, R8, RZ ;  /* 0x0000000805057210 */ /* 0x000fe40007ffe0ff */
[----:B0-----:R-:W-:-:S04]  /*0cf0*/  FFMA R10, R3, R9, 1 ;  /* 0x3f800000030a7423 */ /* 0x001fc80000000009 */
[----:B------:R-:W-:-:S04]  /*0d00*/  FFMA R10, R3, R10, R3 ;  /* 0x0000000a030a7223 */ /* 0x000fc80000000003 */
[----:B------:R-:W-:-:S04]  /*0d10*/  FFMA R3, R0, R10, RZ ;  /* 0x0000000a00037223 */ /* 0x000fc800000000ff */
[----:B------:R-:W-:-:S04]  /*0d20*/  FFMA R6, R9, R3, R0 ;  /* 0x0000000309067223 */ /* 0x000fc80000000000 */
[----:B------:R-:W-:-:S04]  /*0d30*/  FFMA R11, R10, R6, R3 ;  /* 0x000000060a0b7223 */ /* 0x000fc80000000003 */
[----:B------:R-:W-:-:S04]  /*0d40*/  FFMA R6, R9, R11, R0 ;  /* 0x0000000b09067223 */ /* 0x000fc80000000000 */
[----:B------:R-:W-:-:S05]  /*0d50*/  FFMA R0, R10, R6, R11 ;  /* 0x000000060a007223 */ /* 0x000fca000000000b */
[----:B------:R-:W-:-:S04]  /*0d60*/  SHF.R.U32.HI R3, RZ, 0x17, R0 ;  /* 0x00000017ff037819 */ /* 0x000fc80000011600 */
[----:B------:R-:W-:-:S05]  /*0d70*/  LOP3.LUT R3, R3, 0xff, RZ, 0xc0, !PT ;  /* 0x000000ff03037812 */ /* 0x000fca00078ec0ff */
[----:B------:R-:W-:-:S04]  /*0d80*/  IMAD.IADD R7, R3, 0x1, R5 ;  /* 0x0000000103077824 */ /* 0x000fc800078e0205 */
[----:B------:R-:W-:-:S05]  /*0d90*/  VIADD R3, R7, 0xffffffff ;  /* 0xffffffff07037836 */ /* 0x000fca0000000000 */
[----:B------:R-:W-:-:S13]  /*0da0*/  ISETP.GE.U32.AND P0, PT, R3, 0xfe, PT ;  /* 0x000000fe0300780c */ /* 0x000fda0003f06070 */
[----:B------:R-:W-:Y:S05]  /*0db0*/  @!P0 BRA `(.L_x_18) ;  /* 0x0000000000808947 */ /* 0x000fea0003800000 */
[----:B------:R-:W-:-:S13]  /*0dc0*/  ISETP.GT.AND P0, PT, R7, 0xfe, PT ;  /* 0x000000fe0700780c */ /* 0x000fda0003f04270 */
[----:B------:R-:W-:Y:S05]  /*0dd0*/  @P0 BRA `(.L_x_19) ;  /* 0x00000000006c0947 */ /* 0x000fea0003800000 */
[----:B------:R-:W-:-:S13]  /*0de0*/  ISETP.GE.AND P0, PT, R7, 0x1, PT ;  /* 0x000000010700780c */ /* 0x000fda0003f06270 */
[----:B------:R-:W-:Y:S05]  /*0df0*/  @P0 BRA `(.L_x_20) ;  /* 0x0000000000980947 */ /* 0x000fea0003800000 */
[----:B------:R-:W-:Y:S02]  /*0e00*/  ISETP.GE.AND P0, PT, R7, -0x18, PT ;  /* 0xffffffe80700780c */ /* 0x000fe40003f06270 */
[----:B------:R-:W-:-:S11]  /*0e10*/  LOP3.LUT R0, R0, 0x80000000, RZ, 0xc0, !PT ;  /* 0x8000000000007812 */ /* 0x000fd600078ec0ff */
[----:B------:R-:W-:Y:S05]  /*0e20*/  @!P0 BRA `(.L_x_20) ;  /* 0x00000000008c8947 */ /* 0x000fea0003800000 */
[CCC-:B------:R-:W-:Y:S01]  /*0e30*/  FFMA.RZ R3, R10.reuse, R6.reuse, R11.reuse ;  /* 0x000000060a037223 */ /* 0x1c0fe2000000c00b */
[C---:B------:R-:W-:Y:S02]  /*0e40*/  IADD3 R8, PT, PT, R7.reuse, 0x20, RZ ;  /* 0x0000002007087810 */ /* 0x040fe40007ffe0ff */
[----:B------:R-:W-:Y:S02]  /*0e50*/  ISETP.NE.AND P2, PT, R7, RZ, PT ;  /* 0x000000ff0700720c */ /* 0x000fe40003f45270 */
[----:B------:R-:W-:Y:S01]  /*0e60*/  LOP3.LUT R5, R3, 0x7fffff, RZ, 0xc0, !PT ;  /* 0x007fffff03057812 */ /* 0x000fe200078ec0ff */
[CCC-:B------:R-:W-:Y:S01]  /*0e70*/  FFMA.RP R3, R10.reuse, R6.reuse, R11.reuse ;  /* 0x000000060a037223 */ /* 0x1c0fe2000000800b */
[----:B------:R-:W-:Y:S01]  /*0e80*/  FFMA.RM R6, R10, R6, R11 ;  /* 0x000000060a067223 */ /* 0x000fe2000000400b */
[----:B------:R-:W-:Y:S01]  /*0e90*/  ISETP.NE.AND P1, PT, R7, RZ, PT ;  /* 0x000000ff0700720c */ /* 0x000fe20003f25270 */
[----:B------:R-:W-:Y:S01]  /*0ea0*/  IMAD.MOV R7, RZ, RZ, -R7 ;  /* 0x000000ffff077224 */ /* 0x000fe200078e0a07 */
[----:B------:R-:W-:-:S02]  /*0eb0*/  LOP3.LUT R5, R5, 0x800000, RZ, 0xfc, !PT ;  /* 0x0080000005057812 */ /* 0x000fc400078efcff */
[----:B------:R-:W-:Y:S02]  /*0ec0*/  FSETP.NEU.FTZ.AND P0, PT, R3, R6, PT ;  /* 0x000000060300720b */ /* 0x000fe40003f1d000 */
[----:B------:R-:W-:Y:S02]  /*0ed0*/  SHF.L.U32 R8, R5, R8, RZ ;  /* 0x0000000805087219 */ /* 0x000fe400000006ff */
[----:B------:R-:W-:Y:S02]  /*0ee0*/  SEL R6, R7, RZ, P2 ;  /* 0x000000ff07067207 */ /* 0x000fe40001000000 */
[----:B------:R-:W-:Y:S02]  /*0ef0*/  ISETP.NE.AND P1, PT, R8, RZ, P1 ;  /* 0x000000ff0800720c */ /* 0x000fe40000f25270 */
[----:B------:R-:W-:Y:S02]  /*0f00*/  SHF.R.U32.HI R6, RZ, R6, R5 ;  /* 0x00000006ff067219 */ /* 0x000fe40000011605 */
[----:B------:R-:W-:-:S02]  /*0f10*/  PLOP3.LUT P0, PT, P0, P1, PT, 0xf8, 0x8f ;  /* 0x00000000008f781c */ /* 0x000fc40000703f70 */
[----:B------:R-:W-:Y:S02]  /*0f20*/  SHF.R.U32.HI R8, RZ, 0x1, R6 ;  /* 0x00000001ff087819 */ /* 0x000fe40000011606 */
[----:B------:R-:W-:-:S04]  /*0f30*/  SEL R3, RZ, 0x1, !P0 ;  /* 0x00000001ff037807 */ /* 0x000fc80004000000 */
[----:B------:R-:W-:-:S04]  /*0f40*/  LOP3.LUT R3, R3, 0x1, R8, 0xf8, !PT ;  /* 0x0000000103037812 */ /* 0x000fc800078ef808 */
[----:B------:R-:W-:-:S05]  /*0f50*/  LOP3.LUT R3, R3, R6, RZ, 0xc0, !PT ;  /* 0x0000000603037212 */ /* 0x000fca00078ec0ff */
[----:B------:R-:W-:-:S05]  /*0f60*/  IMAD.IADD R3, R8, 0x1, R3 ;  /* 0x0000000108037824 */ /* 0x000fca00078e0203 */
[----:B------:R-:W-:Y:S01]  /*0f70*/  LOP3.LUT R0, R3, R0, RZ, 0xfc, !PT ;  /* 0x0000000003007212 */ /* 0x000fe200078efcff */
[----:B------:R-:W-:Y:S06]  /*0f80*/  BRA `(.L_x_20) ;  /* 0x0000000000347947 */ /* 0x000fec0003800000 */
.L_x_19:
[----:B------:R-:W-:-:S04]  /*0f90*/  LOP3.LUT R0, R0, 0x80000000, RZ, 0xc0, !PT ;  /* 0x8000000000007812 */ /* 0x000fc800078ec0ff */
[----:B------:R-:W-:Y:S01]  /*0fa0*/  LOP3.LUT R0, R0, 0x7f800000, RZ, 0xfc, !PT ;  /* 0x7f80000000007812 */ /* 0x000fe200078efcff */
[----:B------:R-:W-:Y:S06]  /*0fb0*/  BRA `(.L_x_20) ;  /* 0x0000000000287947 */ /* 0x000fec0003800000 */
.L_x_18:
[----:B------:R-:W-:Y:S01]  /*0fc0*/  LEA R0, R5, R0, 0x17 ;  /* 0x0000000005007211 */ /* 0x000fe200078eb8ff */
[----:B------:R-:W-:Y:S06]  /*0fd0*/  BRA `(.L_x_20) ;  /* 0x0000000000207947 */ /* 0x000fec0003800000 */
.L_x_17:
[----:B------:R-:W-:-:S04]  /*0fe0*/  LOP3.LUT R0, R7, 0x80000000, R6, 0x48, !PT ;  /* 0x8000000007007812 */ /* 0x000fc800078e4806 */
[----:B------:R-:W-:Y:S01]  /*0ff0*/  LOP3.LUT R0, R0, 0x7f800000, RZ, 0xfc, !PT ;  /* 0x7f80000000007812 */ /* 0x000fe200078efcff */
[----:B------:R-:W-:Y:S06]  /*1000*/  BRA `(.L_x_20) ;  /* 0x0000000000147947 */ /* 0x000fec0003800000 */
.L_x_16:
[----:B------:R-:W-:Y:S01]  /*1010*/  LOP3.LUT R0, R7, 0x80000000, R6, 0x48, !PT ;  /* 0x8000000007007812 */ /* 0x000fe200078e4806 */
[----:B------:R-:W-:Y:S06]  /*1020*/  BRA `(.L_x_20) ;  /* 0x00000000000c7947 */ /* 0x000fec0003800000 */
.L_x_15:
[----:B------:R-:W0:Y:S01]  /*1030*/  MUFU.RSQ R0, -QNAN ;  /* 0xffc0000000007908 */ /* 0x000e220000001400 */
[----:B------:R-:W-:Y:S05]  /*1040*/  BRA `(.L_x_20) ;  /* 0x0000000000047947 */ /* 0x000fea0003800000 */
.L_x_14:
[----:B------:R-:W-:-:S07]  /*1050*/  FADD.FTZ R0, R0, R3 ;  /* 0x0000000300007221 */ /* 0x000fce0000010000 */
.L_x_20:
[----:B------:R-:W-:-:S04]  /*1060*/  IMAD.MOV.U32 R5, RZ, RZ, 0x0 ;  /* 0x00000000ff057424 */ /* 0x000fc800078e00ff */
[----:B0-----:R-:W-:Y:S05]  /*1070*/  RET.REL.NODEC R4 `(_Z10cosine_simPKfS0_Pfii) ;  /* 0xffffffec04e07950 */ /* 0x001fea0003c3ffff */
.L_x_21:
[----:B------:R-:W-:-:S00]  /*1080*/  BRA `(.L_x_21) ;  /* 0xfffffffc00fc7947 */ /* 0x000fc0000383ffff */
[----:B------:R-:W-:-:S00]  /*1090*/  NOP ;  /* 0x0000000000007918 */ /* 0x000fc00000000000 */
        /* <DEDUP_REMOVED lines=14> */
.L_x_23:


//--------------------- .nv.shared._Z10cosine_simPKfS0_Pfii --------------------------
	.section	.nv.shared._Z10cosine_simPKfS0_Pfii,"aw",@nobits
	.sectionflags	@""
	.align	16
	.zero		1024


//--------------------- .nv.shared.reserved.0     --------------------------
	.section	.nv.shared.reserved.0,"aw",@nobits
	.weak		__nv_reservedSMEM_offset_0_alias
	.size		__nv_reservedSMEM_offset_0_alias, 0, 64
	.other		__nv_reservedSMEM_offset_0_alias,@"STO_CUDA_RESERVED_SHARED STV_DEFAULT"
__nv_reservedSMEM_offset_0_alias:
	.zero		0
	.zero		64


//--------------------- .nv.constant0._Z10cosine_simPKfS0_Pfii --------------------------
	.section	.nv.constant0._Z10cosine_simPKfS0_Pfii,"a",@progbits
	.sectionflags	@""
	.align	4
.nv.constant0._Z10cosine_simPKfS0_Pfii:
	.zero		928


//--------------------- SYMBOLS --------------------------

	.type		.nv.reservedSmem.offset0,@object
	.size		.nv.reservedSmem.offset0,0x4
	.type		.nv.reservedSmem.cap,@object
	.size		.nv.reservedSmem.cap,0x4
